//
// Generated by NVIDIA NVVM Compiler
//
// Compiler Build ID: CL-36424714
// Cuda compilation tools, release 13.0, V13.0.88
// Based on NVVM 20.0.0
//

.version 9.0
.target sm_100
.address_size 64

	// .globl	_Z12vecAddKernelPfS_S_j

.visible .entry _Z12vecAddKernelPfS_S_j(
	.param .u64 .ptr .align 1 _Z12vecAddKernelPfS_S_j_param_0,
	.param .u64 .ptr .align 1 _Z12vecAddKernelPfS_S_j_param_1,
	.param .u64 .ptr .align 1 _Z12vecAddKernelPfS_S_j_param_2,
	.param .u32 _Z12vecAddKernelPfS_S_j_param_3
)
{
	.reg .pred 	%p<2>;
	.reg .b32 	%r<6>;
	.reg .b32 	%f<4>;
	.reg .b64 	%rd<11>;

	ld.param.u64 	%rd1, [_Z12vecAddKernelPfS_S_j_param_0];
	ld.param.u64 	%rd2, [_Z12vecAddKernelPfS_S_j_param_1];
	ld.param.u64 	%rd3, [_Z12vecAddKernelPfS_S_j_param_2];
	ld.param.u32 	%r2, [_Z12vecAddKernelPfS_S_j_param_3];
	mov.u32 	%r3, %tid.x;
	mov.u32 	%r4, %ntid.x;
	mov.u32 	%r5, %ctaid.x;
	mad.lo.s32 	%r1, %r4, %r5, %r3;
	setp.ge.u32 	%p1, %r1, %r2;
	@%p1 bra 	$L__BB0_2;
	cvta.to.global.u64 	%rd4, %rd1;
	cvta.to.global.u64 	%rd5, %rd2;
	cvta.to.global.u64 	%rd6, %rd3;
	mul.wide.s32 	%rd7, %r1, 4;
	add.s64 	%rd8, %rd4, %rd7;
	ld.global.f32 	%f1, [%rd8];
	add.s64 	%rd9, %rd5, %rd7;
	ld.global.f32 	%f2, [%rd9];
	add.f32 	%f3, %f1, %f2;
	add.s64 	%rd10, %rd6, %rd7;
	st.global.f32 	[%rd10], %f3;
$L__BB0_2:
	ret;

}


// ===== COMPILED SASS (sm_100) =====

	.target	sm_100

	.elftype	@"ET_EXEC"


//--------------------- .note.nv.tkinfo           --------------------------
	.section	.note.nv.tkinfo,"",@"SHT_NOTE"
	.sectionflags	@"SHF_NOTE_NV_TKINFO"
	.tkinfo
        /*0018*/ 	.word	0x00000002
        /*0030*/ 	.string	""
        /*0030*/ 	.string	"ptxas"
        /*0030*/ 	.string	"Cuda compilation tools, release 13.0, V13.0.88"
        /*0030*/ 	.string	"Build cuda_13.0.r13.0/compiler.36424714_0"
        /*0030*/ 	.string	"-arch sm_100 -m 64 "



//--------------------- .note.nv.cuinfo           --------------------------
	.section	.note.nv.cuinfo,"",@"SHT_NOTE"
	.sectionflags	@"SHF_NOTE_NV_CUINFO"
        /*0018*/ 	.short	0x0002
        /*001a*/ 	.short	0x0064
        /*001c*/ 	.short	0x0082
	.zero		2


//--------------------- .nv.info                  --------------------------
	.section	.nv.info,"",@"SHT_CUDA_INFO"
	.align	4


	//----- nvinfo : EIATTR_REGCOUNT
	.align		4
        /*0000*/ 	.byte	0x04, 0x2f
        /*0002*/ 	.short	(.L_1 - .L_0)
	.align		4
.L_0:
        /*0004*/ 	.word	index@(_Z12vecAddKernelPfS_S_j)
        /*0008*/ 	.word	0x0000000c


	//----- nvinfo : EIATTR_FRAME_SIZE
	.align		4
.L_1:
        /*000c*/ 	.byte	0x04, 0x11
        /*000e*/ 	.short	(.L_3 - .L_2)
	.align		4
.L_2:
        /*0010*/ 	.word	index@(_Z12vecAddKernelPfS_S_j)
        /*0014*/ 	.word	0x00000000


	//----- nvinfo : EIATTR_MIN_STACK_SIZE
	.align		4
.L_3:
        /*0018*/ 	.byte	0x04, 0x12
        /*001a*/ 	.short	(.L_5 - .L_4)
	.align		4
.L_4:
        /*001c*/ 	.word	index@(_Z12vecAddKernelPfS_S_j)
        /*0020*/ 	.word	0x00000000
.L_5:


//--------------------- .nv.compat                --------------------------
	.section	.nv.compat,"",@"SHT_CUDA_COMPAT_INFO"
	.align	4
        /*0000*/ 	.byte	0x02, 0x09, 0x00, 0x00, 0x02, 0x02, 0x01, 0x00, 0x02, 0x05, 0x05, 0x00, 0x03, 0x07, 0x01, 0x01
        /*0010*/ 	.byte	0x02, 0x03, 0x00, 0x00, 0x02, 0x06, 0x01, 0x00, 0x04, 0x0b, 0x08, 0x00, 0x09, 0x00, 0x00, 0x00
        /*0020*/ 	.byte	0x00, 0x00, 0x00, 0x00


//--------------------- .nv.info._Z12vecAddKernelPfS_S_j --------------------------
	.section	.nv.info._Z12vecAddKernelPfS_S_j,"",@"SHT_CUDA_INFO"
	.sectionflags	@""
	.align	4


	//----- nvinfo : EIATTR_CUDA_API_VERSION
	.align		4
        /*0000*/ 	.byte	0x04, 0x37
        /*0002*/ 	.short	(.L_7 - .L_6)
.L_6:
        /*0004*/ 	.word	0x00000082


	//----- nvinfo : EIATTR_KPARAM_INFO
	.align		4
.L_7:
        /*0008*/ 	.byte	0x04, 0x17
        /*000a*/ 	.short	(.L_9 - .L_8)
.L_8:
        /*000c*/ 	.word	0x00000000
        /*0010*/ 	.short	0x0003
        /*0012*/ 	.short	0x0018
        /*0014*/ 	.byte	0x00, 0xf0, 0x11, 0x00


	//----- nvinfo : EIATTR_KPARAM_INFO
	.align		4
.L_9:
        /*0018*/ 	.byte	0x04, 0x17
        /*001a*/ 	.short	(.L_11 - .L_10)
.L_10:
        /*001c*/ 	.word	0x00000000
        /*0020*/ 	.short	0x0002
        /*0022*/ 	.short	0x0010
        /*0024*/ 	.byte	0x00, 0xf5, 0x21, 0x00


	//----- nvinfo : EIATTR_KPARAM_INFO
	.align		4
.L_11:
        /*0028*/ 	.byte	0x04, 0x17
        /*002a*/ 	.short	(.L_13 - .L_12)
.L_12:
        /*002c*/ 	.word	0x00000000
        /*0030*/ 	.short	0x0001
        /*0032*/ 	.short	0x0008
        /*0034*/ 	.byte	0x00, 0xf5, 0x21, 0x00


	//----- nvinfo : EIATTR_KPARAM_INFO
	.align		4
.L_13:
        /*0038*/ 	.byte	0x04, 0x17
        /*003a*/ 	.short	(.L_15 - .L_14)
.L_14:
        /*003c*/ 	.word	0x00000000
        /*0040*/ 	.short	0x0000
        /*0042*/ 	.short	0x0000
        /*0044*/ 	.byte	0x00, 0xf5, 0x21, 0x00


	//----- nvinfo : EIATTR_SPARSE_MMA_MASK
	.align		4
.L_15:
        /*0048*/ 	.byte	0x03, 0x50
        /*004a*/ 	.short	0x0000


	//----- nvinfo : EIATTR_MAXREG_COUNT
	.align		4
        /*004c*/ 	.byte	0x03, 0x1b
        /*004e*/ 	.short	0x00ff


	//----- nvinfo : EIATTR_MERCURY_ISA_VERSION
	.align		4
        /*0050*/ 	.byte	0x03, 0x5f
        /*0052*/ 	.short	0x0101


	//----- nvinfo : EIATTR_VRC_CTA_INIT_COUNT
	.align		4
        /*0054*/ 	.byte	0x02, 0x4a
	.zero		1
	.zero		1


	//----- nvinfo : EIATTR_EXIT_INSTR_OFFSETS
	.align		4
        /*0058*/ 	.byte	0x04, 0x1c
        /*005a*/ 	.short	(.L_17 - .L_16)


	//   ....[0]....
.L_16:
        /*005c*/ 	.word	0x00000070


	//   ....[1]....
        /*0060*/ 	.word	0x00000130


	//----- nvinfo : EIATTR_CBANK_PARAM_SIZE
	.align		4
.L_17:
        /*0064*/ 	.byte	0x03, 0x19
        /*0066*/ 	.short	0x001c


	//----- nvinfo : EIATTR_PARAM_CBANK
	.align		4
        /*0068*/ 	.byte	0x04, 0x0a
        /*006a*/ 	.short	(.L_19 - .L_18)
	.align		4
.L_18:
        /*006c*/ 	.word	index@(.nv.constant0._Z12vecAddKernelPfS_S_j)
        /*0070*/ 	.short	0x0380
        /*0072*/ 	.short	0x001c


	//----- nvinfo : EIATTR_SW_WAR
	.align		4
.L_19:
        /*0074*/ 	.byte	0x04, 0x36
        /*0076*/ 	.short	(.L_21 - .L_20)
.L_20:
        /*0078*/ 	.word	0x00000008
.L_21:


//--------------------- .nv.callgraph             --------------------------
	.section	.nv.callgraph,"",@"SHT_CUDA_CALLGRAPH"
	.align	4
	.sectionentsize	8
	.align		4
        /*0000*/ 	.word	0x00000000
	.align		4
        /*0004*/ 	.word	0xffffffff
	.align		4
        /*0008*/ 	.word	0x00000000
	.align		4
        /*000c*/ 	.word	0xfffffffe
	.align		4
        /*0010*/ 	.word	0x00000000
	.align		4
        /*0014*/ 	.word	0xfffffffd
	.align		4
        /*0018*/ 	.word	0x00000000
	.align		4
        /*001c*/ 	.word	0xfffffffc


//--------------------- .text._Z12vecAddKernelPfS_S_j --------------------------
	.section	.text._Z12vecAddKernelPfS_S_j,"ax",@progbits
	.align	128
        .global         _Z12vecAddKernelPfS_S_j
        .type           _Z12vecAddKernelPfS_S_j,@function
        .size           _Z12vecAddKernelPfS_S_j,(.L_x_1 - _Z12vecAddKernelPfS_S_j)
        .other          _Z12vecAddKernelPfS_S_j,@"STO_CUDA_ENTRY STV_DEFAULT"
_Z12vecAddKernelPfS_S_j:
.text._Z12vecAddKernelPfS_S_j:
[----:B------:R-:W-:Y:S01]  /*0000*/  LDC R1, c[0x0][0x37c] ;  /* 0x0000df00ff017b82 */ /* 0x000fe20000000800 */
[----:B------:R-:W0:Y:S01]  /*0010*/  S2R R9, SR_TID.X ;  /* 0x0000000000097919 */ /* 0x000e220000002100 */
[----:B------:R-:W0:Y:S01]  /*0020*/  LDCU UR4, c[0x0][0x360] ;  /* 0x00006c00ff0477ac */ /* 0x000e220008000800 */
[----:B------:R-:W0:Y:S01]  /*0030*/  S2R R0, SR_CTAID.X ;  /* 0x0000000000007919 */ /* 0x000e220000002500 */
[----:B------:R-:W1:Y:S01]  /*0040*/  LDCU UR5, c[0x0][0x398] ;  /* 0x00007300ff0577ac */ /* 0x000e620008000800 */
[----:B0-----:R-:W-:-:S05]  /*0050*/  IMAD R9, R0, UR4, R9 ;  /* 0x0000000400097c24 */ /* 0x001fca000f8e0209 */
[----:B-1----:R-:W-:-:S13]  /*0060*/  ISETP.GE.U32.AND P0, PT, R9, UR5, PT ;  /* 0x0000000509007c0c */ /* 0x002fda000bf06070 */
[----:B------:R-:W-:Y:S05]  /*0070*/  @P0 EXIT ;  /* 0x000000000000094d */ /* 0x000fea0003800000 */
[----:B------:R-:W0:Y:S01]  /*0080*/  LDC.64 R2, c[0x0][0x380] ;  /* 0x0000e000ff027b82 */ /* 0x000e220000000a00 */
[----:B------:R-:W1:Y:S07]  /*0090*/  LDCU.64 UR4, c[0x0][0x358] ;  /* 0x00006b00ff0477ac */ /* 0x000e6e0008000a00 */
[----:B------:R-:W2:Y:S08]  /*00a0*/  LDC.64 R4, c[0x0][0x388] ;  /* 0x0000e200ff047b82 */ /* 0x000eb00000000a00 */
[----:B------:R-:W3:Y:S01]  /*00b0*/  LDC.64 R6, c[0x0][0x390] ;  /* 0x0000e400ff067b82 */ /* 0x000ee20000000a00 */
[----:B0-----:R-:W-:-:S06]  /*00c0*/  IMAD.WIDE R2, R9, 0x4, R2 ;  /* 0x0000000409027825 */ /* 0x001fcc00078e0202 */
[----:B-1----:R-:W4:Y:S01]  /*00d0*/  LDG.E R2, desc[UR4][R2.64] ;  /* 0x0000000402027981 */ /* 0x002f22000c1e1900 */
[----:B--2---:R-:W-:-:S06]  /*00e0*/  IMAD.WIDE R4, R9, 0x4, R4 ;  /* 0x0000000409047825 */ /* 0x004fcc00078e0204 */
[----:B------:R-:W4:Y:S01]  /*00f0*/  LDG.E R5, desc[UR4][R4.64] ;  /* 0x0000000404057981 */ /* 0x000f22000c1e1900 */
[----:B---3--:R-:W-:-:S04]  /*0100*/  IMAD.WIDE R6, R9, 0x4, R6 ;  /* 0x0000000409067825 */ /* 0x008fc800078e0206 */
[----:B----4-:R-:W-:-:S05]  /*0110*/  FADD R9, R2, R5 ;  /* 0x0000000502097221 */ /* 0x010fca0000000000 */
[----:B------:R-:W-:Y:S01]  /*0120*/  STG.E desc[UR4][R6.64], R9 ;  /* 0x0000000906007986 */ /* 0x000fe2000c101904 */
[----:B------:R-:W-:Y:S05]  /*0130*/  EXIT ;  /* 0x000000000000794d */ /* 0x000fea0003800000 */
.L_x_0:
[----:B------:R-:W-:-:S00]  /*0140*/  BRA `(.L_x_0) ;  /* 0xfffffffc00fc7947 */ /* 0x000fc0000383ffff */
[----:B------:R-:W-:-:S00]  /*0150*/  NOP ;  /* 0x0000000000007918 */ /* 0x000fc00000000000 */
        /* <DEDUP_REMOVED lines=10> */
.L_x_1:


//--------------------- .nv.shared.reserved.0     --------------------------
	.section	.nv.shared.reserved.0,"aw",@nobits
	.weak		__nv_reservedSMEM_offset_0_alias
	.size		__nv_reservedSMEM_offset_0_alias, 0, 64
	.other		__nv_reservedSMEM_offset_0_alias,@"STO_CUDA_RESERVED_SHARED STV_DEFAULT"
__nv_reservedSMEM_offset_0_alias:
	.zero		0
	.zero		64


//--------------------- .nv.constant0._Z12vecAddKernelPfS_S_j --------------------------
	.section	.nv.constant0._Z12vecAddKernelPfS_S_j,"a",@progbits
	.sectionflags	@""
	.align	4
.nv.constant0._Z12vecAddKernelPfS_S_j:
	.zero		924


//--------------------- SYMBOLS --------------------------

	.type		.nv.reservedSmem.offset0,@object
	.size		.nv.reservedSmem.offset0,0x4
